//
// Generated by NVIDIA NVVM Compiler
//
// Compiler Build ID: CL-36424714
// Cuda compilation tools, release 13.0, V13.0.88
// Based on NVVM 20.0.0
//

.version 9.0
.target sm_100
.address_size 64

	// .globl	_Z6vecAddPfS_S_

.visible .entry _Z6vecAddPfS_S_(
	.param .u64 .ptr .align 1 _Z6vecAddPfS_S__param_0,
	.param .u64 .ptr .align 1 _Z6vecAddPfS_S__param_1,
	.param .u64 .ptr .align 1 _Z6vecAddPfS_S__param_2
)
{
	.reg .b32 	%r<5>;
	.reg .b32 	%f<4>;
	.reg .b64 	%rd<11>;

	ld.param.u64 	%rd1, [_Z6vecAddPfS_S__param_0];
	ld.param.u64 	%rd2, [_Z6vecAddPfS_S__param_1];
	ld.param.u64 	%rd3, [_Z6vecAddPfS_S__param_2];
	cvta.to.global.u64 	%rd4, %rd3;
	cvta.to.global.u64 	%rd5, %rd2;
	cvta.to.global.u64 	%rd6, %rd1;
	mov.u32 	%r1, %tid.x;
	mov.u32 	%r2, %ntid.x;
	mov.u32 	%r3, %ctaid.x;
	mad.lo.s32 	%r4, %r2, %r3, %r1;
	mul.wide.s32 	%rd7, %r4, 4;
	add.s64 	%rd8, %rd6, %rd7;
	ld.global.f32 	%f1, [%rd8];
	add.s64 	%rd9, %rd5, %rd7;
	ld.global.f32 	%f2, [%rd9];
	add.f32 	%f3, %f1, %f2;
	add.s64 	%rd10, %rd4, %rd7;
	st.global.f32 	[%rd10], %f3;
	ret;

}
	// .globl	_Z6vecSubPfS_S_
.visible .entry _Z6vecSubPfS_S_(
	.param .u64 .ptr .align 1 _Z6vecSubPfS_S__param_0,
	.param .u64 .ptr .align 1 _Z6vecSubPfS_S__param_1,
	.param .u64 .ptr .align 1 _Z6vecSubPfS_S__param_2
)
{
	.reg .b32 	%r<5>;
	.reg .b32 	%f<4>;
	.reg .b64 	%rd<11>;

	ld.param.u64 	%rd1, [_Z6vecSubPfS_S__param_0];
	ld.param.u64 	%rd2, [_Z6vecSubPfS_S__param_1];
	ld.param.u64 	%rd3, [_Z6vecSubPfS_S__param_2];
	cvta.to.global.u64 	%rd4, %rd3;
	cvta.to.global.u64 	%rd5, %rd2;
	cvta.to.global.u64 	%rd6, %rd1;
	mov.u32 	%r1, %tid.x;
	mov.u32 	%r2, %ntid.x;
	mov.u32 	%r3, %ctaid.x;
	mad.lo.s32 	%r4, %r2, %r3, %r1;
	mul.wide.s32 	%rd7, %r4, 4;
	add.s64 	%rd8, %rd6, %rd7;
	ld.global.f32 	%f1, [%rd8];
	add.s64 	%rd9, %rd5, %rd7;
	ld.global.f32 	%f2, [%rd9];
	sub.f32 	%f3, %f1, %f2;
	add.s64 	%rd10, %rd4, %rd7;
	st.global.f32 	[%rd10], %f3;
	ret;

}
	// .globl	_Z6vecMulPfS_S_
.visible .entry _Z6vecMulPfS_S_(
	.param .u64 .ptr .align 1 _Z6vecMulPfS_S__param_0,
	.param .u64 .ptr .align 1 _Z6vecMulPfS_S__param_1,
	.param .u64 .ptr .align 1 _Z6vecMulPfS_S__param_2
)
{
	.reg .b32 	%r<5>;
	.reg .b32 	%f<4>;
	.reg .b64 	%rd<11>;

	ld.param.u64 	%rd1, [_Z6vecMulPfS_S__param_0];
	ld.param.u64 	%rd2, [_Z6vecMulPfS_S__param_1];
	ld.param.u64 	%rd3, [_Z6vecMulPfS_S__param_2];
	cvta.to.global.u64 	%rd4, %rd3;
	cvta.to.global.u64 	%rd5, %rd2;
	cvta.to.global.u64 	%rd6, %rd1;
	mov.u32 	%r1, %tid.x;
	mov.u32 	%r2, %ntid.x;
	mov.u32 	%r3, %ctaid.x;
	mad.lo.s32 	%r4, %r2, %r3, %r1;
	mul.wide.s32 	%rd7, %r4, 4;
	add.s64 	%rd8, %rd6, %rd7;
	ld.global.f32 	%f1, [%rd8];
	add.s64 	%rd9, %rd5, %rd7;
	ld.global.f32 	%f2, [%rd9];
	mul.f32 	%f3, %f1, %f2;
	add.s64 	%rd10, %rd4, %rd7;
	st.global.f32 	[%rd10], %f3;
	ret;

}
	// .globl	_Z6vecDivPfS_S_
.visible .entry _Z6vecDivPfS_S_(
	.param .u64 .ptr .align 1 _Z6vecDivPfS_S__param_0,
	.param .u64 .ptr .align 1 _Z6vecDivPfS_S__param_1,
	.param .u64 .ptr .align 1 _Z6vecDivPfS_S__param_2
)
{
	.reg .b32 	%r<5>;
	.reg .b32 	%f<4>;
	.reg .b64 	%rd<11>;

	ld.param.u64 	%rd1, [_Z6vecDivPfS_S__param_0];
	ld.param.u64 	%rd2, [_Z6vecDivPfS_S__param_1];
	ld.param.u64 	%rd3, [_Z6vecDivPfS_S__param_2];
	cvta.to.global.u64 	%rd4, %rd3;
	cvta.to.global.u64 	%rd5, %rd2;
	cvta.to.global.u64 	%rd6, %rd1;
	mov.u32 	%r1, %tid.x;
	mov.u32 	%r2, %ntid.x;
	mov.u32 	%r3, %ctaid.x;
	mad.lo.s32 	%r4, %r2, %r3, %r1;
	mul.wide.s32 	%rd7, %r4, 4;
	add.s64 	%rd8, %rd6, %rd7;
	ld.global.f32 	%f1, [%rd8];
	add.s64 	%rd9, %rd5, %rd7;
	ld.global.f32 	%f2, [%rd9];
	div.rn.f32 	%f3, %f1, %f2;
	add.s64 	%rd10, %rd4, %rd7;
	st.global.f32 	[%rd10], %f3;
	ret;

}
	// .globl	_Z5vecOpI3AddEvT_PfS2_S2_
.visible .entry _Z5vecOpI3AddEvT_PfS2_S2_(
	.param .align 1 .b8 _Z5vecOpI3AddEvT_PfS2_S2__param_0[1],
	.param .u64 .ptr .align 1 _Z5vecOpI3AddEvT_PfS2_S2__param_1,
	.param .u64 .ptr .align 1 _Z5vecOpI3AddEvT_PfS2_S2__param_2,
	.param .u64 .ptr .align 1 _Z5vecOpI3AddEvT_PfS2_S2__param_3
)
{
	.reg .b32 	%r<5>;
	.reg .b32 	%f<4>;
	.reg .b64 	%rd<11>;

	ld.param.u64 	%rd1, [_Z5vecOpI3AddEvT_PfS2_S2__param_1];
	ld.param.u64 	%rd2, [_Z5vecOpI3AddEvT_PfS2_S2__param_2];
	ld.param.u64 	%rd3, [_Z5vecOpI3AddEvT_PfS2_S2__param_3];
	cvta.to.global.u64 	%rd4, %rd3;
	cvta.to.global.u64 	%rd5, %rd2;
	cvta.to.global.u64 	%rd6, %rd1;
	mov.u32 	%r1, %tid.x;
	mov.u32 	%r2, %ntid.x;
	mov.u32 	%r3, %ctaid.x;
	mad.lo.s32 	%r4, %r2, %r3, %r1;
	mul.wide.s32 	%rd7, %r4, 4;
	add.s64 	%rd8, %rd6, %rd7;
	add.s64 	%rd9, %rd5, %rd7;
	ld.global.f32 	%f1, [%rd8];
	ld.global.f32 	%f2, [%rd9];
	add.f32 	%f3, %f1, %f2;
	add.s64 	%rd10, %rd4, %rd7;
	st.global.f32 	[%rd10], %f3;
	ret;

}


// ===== COMPILED SASS (sm_100) =====

	.target	sm_100

	.elftype	@"ET_EXEC"


//--------------------- .note.nv.tkinfo           --------------------------
	.section	.note.nv.tkinfo,"",@"SHT_NOTE"
	.sectionflags	@"SHF_NOTE_NV_TKINFO"
	.tkinfo
        /*0018*/ 	.word	0x00000002
        /*0030*/ 	.string	""
        /*0030*/ 	.string	"ptxas"
        /*0030*/ 	.string	"Cuda compilation tools, release 13.0, V13.0.88"
        /*0030*/ 	.string	"Build cuda_13.0.r13.0/compiler.36424714_0"
        /*0030*/ 	.string	"-arch sm_100 -m 64 "



//--------------------- .note.nv.cuinfo           --------------------------
	.section	.note.nv.cuinfo,"",@"SHT_NOTE"
	.sectionflags	@"SHF_NOTE_NV_CUINFO"
        /*0018*/ 	.short	0x0002
        /*001a*/ 	.short	0x0064
        /*001c*/ 	.short	0x0082
	.zero		2


//--------------------- .nv.info                  --------------------------
	.section	.nv.info,"",@"SHT_CUDA_INFO"
	.align	4


	//----- nvinfo : EIATTR_REGCOUNT
	.align		4
        /*0000*/ 	.byte	0x04, 0x2f
        /*0002*/ 	.short	(.L_1 - .L_0)
	.align		4
.L_0:
        /*0004*/ 	.word	index@(_Z6vecAddPfS_S_)
        /*0008*/ 	.word	0x0000000c


	//----- nvinfo : EIATTR_FRAME_SIZE
	.align		4
.L_1:
        /*000c*/ 	.byte	0x04, 0x11
        /*000e*/ 	.short	(.L_3 - .L_2)
	.align		4
.L_2:
        /*0010*/ 	.word	index@(_Z6vecAddPfS_S_)
        /*0014*/ 	.word	0x00000000


	//----- nvinfo : EIATTR_REGCOUNT
	.align		4
.L_3:
        /*0018*/ 	.byte	0x04, 0x2f
        /*001a*/ 	.short	(.L_5 - .L_4)
	.align		4
.L_4:
        /*001c*/ 	.word	index@(_Z6vecSubPfS_S_)
        /*0020*/ 	.word	0x0000000c


	//----- nvinfo : EIATTR_FRAME_SIZE
	.align		4
.L_5:
        /*0024*/ 	.byte	0x04, 0x11
        /*0026*/ 	.short	(.L_7 - .L_6)
	.align		4
.L_6:
        /*0028*/ 	.word	index@(_Z6vecSubPfS_S_)
        /*002c*/ 	.word	0x00000000


	//----- nvinfo : EIATTR_REGCOUNT
	.align		4
.L_7:
        /*0030*/ 	.byte	0x04, 0x2f
        /*0032*/ 	.short	(.L_9 - .L_8)
	.align		4
.L_8:
        /*0034*/ 	.word	index@(_Z6vecMulPfS_S_)
        /*0038*/ 	.word	0x0000000c


	//----- nvinfo : EIATTR_FRAME_SIZE
	.align		4
.L_9:
        /*003c*/ 	.byte	0x04, 0x11
        /*003e*/ 	.short	(.L_11 - .L_10)
	.align		4
.L_10:
        /*0040*/ 	.word	index@(_Z6vecMulPfS_S_)
        /*0044*/ 	.word	0x00000000


	//----- nvinfo : EIATTR_REGCOUNT
	.align		4
.L_11:
        /*0048*/ 	.byte	0x04, 0x2f
        /*004a*/ 	.short	(.L_13 - .L_12)
	.align		4
.L_12:
        /*004c*/ 	.word	index@(_Z6vecDivPfS_S_)
        /*0050*/ 	.word	0x00000010


	//----- nvinfo : EIATTR_FRAME_SIZE
	.align		4
.L_13:
        /*0054*/ 	.byte	0x04, 0x11
        /*0056*/ 	.short	(.L_15 - .L_14)
	.align		4
.L_14:
        /*0058*/ 	.word	index@($__internal_0_$__cuda_sm3x_div_rn_noftz_f32_slowpath)
        /*005c*/ 	.word	0x00000000


	//----- nvinfo : EIATTR_FRAME_SIZE
	.align		4
.L_15:
        /*0060*/ 	.byte	0x04, 0x11
        /*0062*/ 	.short	(.L_17 - .L_16)
	.align		4
.L_16:
        /*0064*/ 	.word	index@(_Z6vecDivPfS_S_)
        /*0068*/ 	.word	0x00000000


	//----- nvinfo : EIATTR_REGCOUNT
	.align		4
.L_17:
        /*006c*/ 	.byte	0x04, 0x2f
        /*006e*/ 	.short	(.L_19 - .L_18)
	.align		4
.L_18:
        /*0070*/ 	.word	index@(_Z5vecOpI3AddEvT_PfS2_S2_)
        /*0074*/ 	.word	0x0000000c


	//----- nvinfo : EIATTR_FRAME_SIZE
	.align		4
.L_19:
        /*0078*/ 	.byte	0x04, 0x11
        /*007a*/ 	.short	(.L_21 - .L_20)
	.align		4
.L_20:
        /*007c*/ 	.word	index@(_Z5vecOpI3AddEvT_PfS2_S2_)
        /*0080*/ 	.word	0x00000000


	//----- nvinfo : EIATTR_MIN_STACK_SIZE
	.align		4
.L_21:
        /*0084*/ 	.byte	0x04, 0x12
        /*0086*/ 	.short	(.L_23 - .L_22)
	.align		4
.L_22:
        /*0088*/ 	.word	index@(_Z5vecOpI3AddEvT_PfS2_S2_)
        /*008c*/ 	.word	0x00000000


	//----- nvinfo : EIATTR_MIN_STACK_SIZE
	.align		4
.L_23:
        /*0090*/ 	.byte	0x04, 0x12
        /*0092*/ 	.short	(.L_25 - .L_24)
	.align		4
.L_24:
        /*0094*/ 	.word	index@(_Z6vecDivPfS_S_)
        /*0098*/ 	.word	0x00000000


	//----- nvinfo : EIATTR_MIN_STACK_SIZE
	.align		4
.L_25:
        /*009c*/ 	.byte	0x04, 0x12
        /*009e*/ 	.short	(.L_27 - .L_26)
	.align		4
.L_26:
        /*00a0*/ 	.word	index@(_Z6vecMulPfS_S_)
        /*00a4*/ 	.word	0x00000000


	//----- nvinfo : EIATTR_MIN_STACK_SIZE
	.align		4
.L_27:
        /*00a8*/ 	.byte	0x04, 0x12
        /*00aa*/ 	.short	(.L_29 - .L_28)
	.align		4
.L_28:
        /*00ac*/ 	.word	index@(_Z6vecSubPfS_S_)
        /*00b0*/ 	.word	0x00000000


	//----- nvinfo : EIATTR_MIN_STACK_SIZE
	.align		4
.L_29:
        /*00b4*/ 	.byte	0x04, 0x12
        /*00b6*/ 	.short	(.L_31 - .L_30)
	.align		4
.L_30:
        /*00b8*/ 	.word	index@(_Z6vecAddPfS_S_)
        /*00bc*/ 	.word	0x00000000
.L_31:


//--------------------- .nv.compat                --------------------------
	.section	.nv.compat,"",@"SHT_CUDA_COMPAT_INFO"
	.align	4
        /*0000*/ 	.byte	0x02, 0x09, 0x00, 0x00, 0x02, 0x02, 0x01, 0x00, 0x02, 0x05, 0x05, 0x00, 0x03, 0x07, 0x01, 0x01
        /*0010*/ 	.byte	0x02, 0x03, 0x00, 0x00, 0x02, 0x06, 0x01, 0x00, 0x04, 0x0b, 0x08, 0x00, 0x01, 0x00, 0x00, 0x00
        /*0020*/ 	.byte	0x00, 0x00, 0x00, 0x00


//--------------------- .nv.info._Z5vecOpI3AddEvT_PfS2_S2_ --------------------------
	.section	.nv.info._Z5vecOpI3AddEvT_PfS2_S2_,"",@"SHT_CUDA_INFO"
	.sectionflags	@""
	.align	4


	//----- nvinfo : EIATTR_CUDA_API_VERSION
	.align		4
        /*0000*/ 	.byte	0x04, 0x37
        /*0002*/ 	.short	(.L_33 - .L_32)
.L_32:
        /*0004*/ 	.word	0x00000082


	//----- nvinfo : EIATTR_KPARAM_INFO
	.align		4
.L_33:
        /*0008*/ 	.byte	0x04, 0x17
        /*000a*/ 	.short	(.L_35 - .L_34)
.L_34:
        /*000c*/ 	.word	0x00000000
        /*0010*/ 	.short	0x0003
        /*0012*/ 	.short	0x0018
        /*0014*/ 	.byte	0x00, 0xf5, 0x21, 0x00


	//----- nvinfo : EIATTR_KPARAM_INFO
	.align		4
.L_35:
        /*0018*/ 	.byte	0x04, 0x17
        /*001a*/ 	.short	(.L_37 - .L_36)
.L_36:
        /*001c*/ 	.word	0x00000000
        /*0020*/ 	.short	0x0002
        /*0022*/ 	.short	0x0010
        /*0024*/ 	.byte	0x00, 0xf5, 0x21, 0x00


	//----- nvinfo : EIATTR_KPARAM_INFO
	.align		4
.L_37:
        /*0028*/ 	.byte	0x04, 0x17
        /*002a*/ 	.short	(.L_39 - .L_38)
.L_38:
        /*002c*/ 	.word	0x00000000
        /*0030*/ 	.short	0x0001
        /*0032*/ 	.short	0x0008
        /*0034*/ 	.byte	0x00, 0xf5, 0x21, 0x00


	//----- nvinfo : EIATTR_KPARAM_INFO
	.align		4
.L_39:
        /*0038*/ 	.byte	0x04, 0x17
        /*003a*/ 	.short	(.L_41 - .L_40)
.L_40:
        /*003c*/ 	.word	0x00000000
        /*0040*/ 	.short	0x0000
        /*0042*/ 	.short	0x0000
        /*0044*/ 	.byte	0x00, 0xf0, 0x05, 0x00


	//----- nvinfo : EIATTR_SPARSE_MMA_MASK
	.align		4
.L_41:
        /*0048*/ 	.byte	0x03, 0x50
        /*004a*/ 	.short	0x0000


	//----- nvinfo : EIATTR_MAXREG_COUNT
	.align		4
        /*004c*/ 	.byte	0x03, 0x1b
        /*004e*/ 	.short	0x00ff


	//----- nvinfo : EIATTR_MERCURY_ISA_VERSION
	.align		4
        /*0050*/ 	.byte	0x03, 0x5f
        /*0052*/ 	.short	0x0101


	//----- nvinfo : EIATTR_VRC_CTA_INIT_COUNT
	.align		4
        /*0054*/ 	.byte	0x02, 0x4a
	.zero		1
	.zero		1


	//----- nvinfo : EIATTR_EXIT_INSTR_OFFSETS
	.align		4
        /*0058*/ 	.byte	0x04, 0x1c
        /*005a*/ 	.short	(.L_43 - .L_42)


	//   ....[0]....
.L_42:
        /*005c*/ 	.word	0x00000100


	//----- nvinfo : EIATTR_CBANK_PARAM_SIZE
	.align		4
.L_43:
        /*0060*/ 	.byte	0x03, 0x19
        /*0062*/ 	.short	0x0020


	//----- nvinfo : EIATTR_PARAM_CBANK
	.align		4
        /*0064*/ 	.byte	0x04, 0x0a
        /*0066*/ 	.short	(.L_45 - .L_44)
	.align		4
.L_44:
        /*0068*/ 	.word	index@(.nv.constant0._Z5vecOpI3AddEvT_PfS2_S2_)
        /*006c*/ 	.short	0x0380
        /*006e*/ 	.short	0x0020


	//----- nvinfo : EIATTR_SW_WAR
	.align		4
.L_45:
        /*0070*/ 	.byte	0x04, 0x36
        /*0072*/ 	.short	(.L_47 - .L_46)
.L_46:
        /*0074*/ 	.word	0x00000008
.L_47:


//--------------------- .nv.info._Z6vecDivPfS_S_  --------------------------
	.section	.nv.info._Z6vecDivPfS_S_,"",@"SHT_CUDA_INFO"
	.sectionflags	@""
	.align	4


	//----- nvinfo : EIATTR_CUDA_API_VERSION
	.align		4
        /*0000*/ 	.byte	0x04, 0x37
        /*0002*/ 	.short	(.L_49 - .L_48)
.L_48:
        /*0004*/ 	.word	0x00000082


	//----- nvinfo : EIATTR_KPARAM_INFO
	.align		4
.L_49:
        /*0008*/ 	.byte	0x04, 0x17
        /*000a*/ 	.short	(.L_51 - .L_50)
.L_50:
        /*000c*/ 	.word	0x00000000
        /*0010*/ 	.short	0x0002
        /*0012*/ 	.short	0x0010
        /*0014*/ 	.byte	0x00, 0xf5, 0x21, 0x00


	//----- nvinfo : EIATTR_KPARAM_INFO
	.align		4
.L_51:
        /*0018*/ 	.byte	0x04, 0x17
        /*001a*/ 	.short	(.L_53 - .L_52)
.L_52:
        /*001c*/ 	.word	0x00000000
        /*0020*/ 	.short	0x0001
        /*0022*/ 	.short	0x0008
        /*0024*/ 	.byte	0x00, 0xf5, 0x21, 0x00


	//----- nvinfo : EIATTR_KPARAM_INFO
	.align		4
.L_53:
        /*0028*/ 	.byte	0x04, 0x17
        /*002a*/ 	.short	(.L_55 - .L_54)
.L_54:
        /*002c*/ 	.word	0x00000000
        /*0030*/ 	.short	0x0000
        /*0032*/ 	.short	0x0000
        /*0034*/ 	.byte	0x00, 0xf5, 0x21, 0x00


	//----- nvinfo : EIATTR_SPARSE_MMA_MASK
	.align		4
.L_55:
        /*0038*/ 	.byte	0x03, 0x50
        /*003a*/ 	.short	0x0000


	//----- nvinfo : EIATTR_MAXREG_COUNT
	.align		4
        /*003c*/ 	.byte	0x03, 0x1b
        /*003e*/ 	.short	0x00ff


	//----- nvinfo : EIATTR_MERCURY_ISA_VERSION
	.align		4
        /*0040*/ 	.byte	0x03, 0x5f
        /*0042*/ 	.short	0x0101


	//----- nvinfo : EIATTR_VRC_CTA_INIT_COUNT
	.align		4
        /*0044*/ 	.byte	0x02, 0x4a
	.zero		1
	.zero		1


	//----- nvinfo : EIATTR_EXIT_INSTR_OFFSETS
	.align		4
        /*0048*/ 	.byte	0x04, 0x1c
        /*004a*/ 	.short	(.L_57 - .L_56)


	//   ....[0]....
.L_56:
        /*004c*/ 	.word	0x000001c0


	//----- nvinfo : EIATTR_CRS_STACK_SIZE
	.align		4
.L_57:
        /*0050*/ 	.byte	0x04, 0x1e
        /*0052*/ 	.short	(.L_59 - .L_58)
.L_58:
        /*0054*/ 	.word	0x00000000


	//----- nvinfo : EIATTR_CBANK_PARAM_SIZE
	.align		4
.L_59:
        /*0058*/ 	.byte	0x03, 0x19
        /*005a*/ 	.short	0x0018


	//----- nvinfo : EIATTR_PARAM_CBANK
	.align		4
        /*005c*/ 	.byte	0x04, 0x0a
        /*005e*/ 	.short	(.L_61 - .L_60)
	.align		4
.L_60:
        /*0060*/ 	.word	index@(.nv.constant0._Z6vecDivPfS_S_)
        /*0064*/ 	.short	0x0380
        /*0066*/ 	.short	0x0018


	//----- nvinfo : EIATTR_SW_WAR
	.align		4
.L_61:
        /*0068*/ 	.byte	0x04, 0x36
        /*006a*/ 	.short	(.L_63 - .L_62)
.L_62:
        /*006c*/ 	.word	0x00000008
.L_63:


//--------------------- .nv.info._Z6vecMulPfS_S_  --------------------------
	.section	.nv.info._Z6vecMulPfS_S_,"",@"SHT_CUDA_INFO"
	.sectionflags	@""
	.align	4


	//----- nvinfo : EIATTR_CUDA_API_VERSION
	.align		4
        /*0000*/ 	.byte	0x04, 0x37
        /*0002*/ 	.short	(.L_65 - .L_64)
.L_64:
        /*0004*/ 	.word	0x00000082


	//----- nvinfo : EIATTR_KPARAM_INFO
	.align		4
.L_65:
        /*0008*/ 	.byte	0x04, 0x17
        /*000a*/ 	.short	(.L_67 - .L_66)
.L_66:
        /*000c*/ 	.word	0x00000000
        /*0010*/ 	.short	0x0002
        /*0012*/ 	.short	0x0010
        /*0014*/ 	.byte	0x00, 0xf5, 0x21, 0x00


	//----- nvinfo : EIATTR_KPARAM_INFO
	.align		4
.L_67:
        /*0018*/ 	.byte	0x04, 0x17
        /*001a*/ 	.short	(.L_69 - .L_68)
.L_68:
        /*001c*/ 	.word	0x00000000
        /*0020*/ 	.short	0x0001
        /*0022*/ 	.short	0x0008
        /*0024*/ 	.byte	0x00, 0xf5, 0x21, 0x00


	//----- nvinfo : EIATTR_KPARAM_INFO
	.align		4
.L_69:
        /*0028*/ 	.byte	0x04, 0x17
        /*002a*/ 	.short	(.L_71 - .L_70)
.L_70:
        /*002c*/ 	.word	0x00000000
        /*0030*/ 	.short	0x0000
        /*0032*/ 	.short	0x0000
        /*0034*/ 	.byte	0x00, 0xf5, 0x21, 0x00


	//----- nvinfo : EIATTR_SPARSE_MMA_MASK
	.align		4
.L_71:
        /*0038*/ 	.byte	0x03, 0x50
        /*003a*/ 	.short	0x0000


	//----- nvinfo : EIATTR_MAXREG_COUNT
	.align		4
        /*003c*/ 	.byte	0x03, 0x1b
        /*003e*/ 	.short	0x00ff


	//----- nvinfo : EIATTR_MERCURY_ISA_VERSION
	.align		4
        /*0040*/ 	.byte	0x03, 0x5f
        /*0042*/ 	.short	0x0101


	//----- nvinfo : EIATTR_VRC_CTA_INIT_COUNT
	.align		4
        /*0044*/ 	.byte	0x02, 0x4a
	.zero		1
	.zero		1


	//----- nvinfo : EIATTR_EXIT_INSTR_OFFSETS
	.align		4
        /*0048*/ 	.byte	0x04, 0x1c
        /*004a*/ 	.short	(.L_73 - .L_72)


	//   ....[0]....
.L_72:
        /*004c*/ 	.word	0x00000100


	//----- nvinfo : EIATTR_CBANK_PARAM_SIZE
	.align		4
.L_73:
        /*0050*/ 	.byte	0x03, 0x19
        /*0052*/ 	.short	0x0018


	//----- nvinfo : EIATTR_PARAM_CBANK
	.align		4
        /*0054*/ 	.byte	0x04, 0x0a
        /*0056*/ 	.short	(.L_75 - .L_74)
	.align		4
.L_74:
        /*0058*/ 	.word	index@(.nv.constant0._Z6vecMulPfS_S_)
        /*005c*/ 	.short	0x0380
        /*005e*/ 	.short	0x0018


	//----- nvinfo : EIATTR_SW_WAR
	.align		4
.L_75:
        /*0060*/ 	.byte	0x04, 0x36
        /*0062*/ 	.short	(.L_77 - .L_76)
.L_76:
        /*0064*/ 	.word	0x00000008
.L_77:


//--------------------- .nv.info._Z6vecSubPfS_S_  --------------------------
	.section	.nv.info._Z6vecSubPfS_S_,"",@"SHT_CUDA_INFO"
	.sectionflags	@""
	.align	4


	//----- nvinfo : EIATTR_CUDA_API_VERSION
	.align		4
        /*0000*/ 	.byte	0x04, 0x37
        /*0002*/ 	.short	(.L_79 - .L_78)
.L_78:
        /*0004*/ 	.word	0x00000082


	//----- nvinfo : EIATTR_KPARAM_INFO
	.align		4
.L_79:
        /*0008*/ 	.byte	0x04, 0x17
        /*000a*/ 	.short	(.L_81 - .L_80)
.L_80:
        /*000c*/ 	.word	0x00000000
        /*0010*/ 	.short	0x0002
        /*0012*/ 	.short	0x0010
        /*0014*/ 	.byte	0x00, 0xf5, 0x21, 0x00


	//----- nvinfo : EIATTR_KPARAM_INFO
	.align		4
.L_81:
        /*0018*/ 	.byte	0x04, 0x17
        /*001a*/ 	.short	(.L_83 - .L_82)
.L_82:
        /*001c*/ 	.word	0x00000000
        /*0020*/ 	.short	0x0001
        /*0022*/ 	.short	0x0008
        /*0024*/ 	.byte	0x00, 0xf5, 0x21, 0x00


	//----- nvinfo : EIATTR_KPARAM_INFO
	.align		4
.L_83:
        /*0028*/ 	.byte	0x04, 0x17
        /*002a*/ 	.short	(.L_85 - .L_84)
.L_84:
        /*002c*/ 	.word	0x00000000
        /*0030*/ 	.short	0x0000
        /*0032*/ 	.short	0x0000
        /*0034*/ 	.byte	0x00, 0xf5, 0x21, 0x00


	//----- nvinfo : EIATTR_SPARSE_MMA_MASK
	.align		4
.L_85:
        /*0038*/ 	.byte	0x03, 0x50
        /*003a*/ 	.short	0x0000


	//----- nvinfo : EIATTR_MAXREG_COUNT
	.align		4
        /*003c*/ 	.byte	0x03, 0x1b
        /*003e*/ 	.short	0x00ff


	//----- nvinfo : EIATTR_MERCURY_ISA_VERSION
	.align		4
        /*0040*/ 	.byte	0x03, 0x5f
        /*0042*/ 	.short	0x0101


	//----- nvinfo : EIATTR_VRC_CTA_INIT_COUNT
	.align		4
        /*0044*/ 	.byte	0x02, 0x4a
	.zero		1
	.zero		1


	//----- nvinfo : EIATTR_EXIT_INSTR_OFFSETS
	.align		4
        /*0048*/ 	.byte	0x04, 0x1c
        /*004a*/ 	.short	(.L_87 - .L_86)


	//   ....[0]....
.L_86:
        /*004c*/ 	.word	0x00000100


	//----- nvinfo : EIATTR_CBANK_PARAM_SIZE
	.align		4
.L_87:
        /*0050*/ 	.byte	0x03, 0x19
        /*0052*/ 	.short	0x0018


	//----- nvinfo : EIATTR_PARAM_CBANK
	.align		4
        /*0054*/ 	.byte	0x04, 0x0a
        /*0056*/ 	.short	(.L_89 - .L_88)
	.align		4
.L_88:
        /*0058*/ 	.word	index@(.nv.constant0._Z6vecSubPfS_S_)
        /*005c*/ 	.short	0x0380
        /*005e*/ 	.short	0x0018


	//----- nvinfo : EIATTR_SW_WAR
	.align		4
.L_89:
        /*0060*/ 	.byte	0x04, 0x36
        /*0062*/ 	.short	(.L_91 - .L_90)
.L_90:
        /*0064*/ 	.word	0x00000008
.L_91:


//--------------------- .nv.info._Z6vecAddPfS_S_  --------------------------
	.section	.nv.info._Z6vecAddPfS_S_,"",@"SHT_CUDA_INFO"
	.sectionflags	@""
	.align	4


	//----- nvinfo : EIATTR_CUDA_API_VERSION
	.align		4
        /*0000*/ 	.byte	0x04, 0x37
        /*0002*/ 	.short	(.L_93 - .L_92)
.L_92:
        /*0004*/ 	.word	0x00000082


	//----- nvinfo : EIATTR_KPARAM_INFO
	.align		4
.L_93:
        /*0008*/ 	.byte	0x04, 0x17
        /*000a*/ 	.short	(.L_95 - .L_94)
.L_94:
        /*000c*/ 	.word	0x00000000
        /*0010*/ 	.short	0x0002
        /*0012*/ 	.short	0x0010
        /*0014*/ 	.byte	0x00, 0xf5, 0x21, 0x00


	//----- nvinfo : EIATTR_KPARAM_INFO
	.align		4
.L_95:
        /*0018*/ 	.byte	0x04, 0x17
        /*001a*/ 	.short	(.L_97 - .L_96)
.L_96:
        /*001c*/ 	.word	0x00000000
        /*0020*/ 	.short	0x0001
        /*0022*/ 	.short	0x0008
        /*0024*/ 	.byte	0x00, 0xf5, 0x21, 0x00


	//----- nvinfo : EIATTR_KPARAM_INFO
	.align		4
.L_97:
        /*0028*/ 	.byte	0x04, 0x17
        /*002a*/ 	.short	(.L_99 - .L_98)
.L_98:
        /*002c*/ 	.word	0x00000000
        /*0030*/ 	.short	0x0000
        /*0032*/ 	.short	0x0000
        /*0034*/ 	.byte	0x00, 0xf5, 0x21, 0x00


	//----- nvinfo : EIATTR_SPARSE_MMA_MASK
	.align		4
.L_99:
        /*0038*/ 	.byte	0x03, 0x50
        /*003a*/ 	.short	0x0000


	//----- nvinfo : EIATTR_MAXREG_COUNT
	.align		4
        /*003c*/ 	.byte	0x03, 0x1b
        /*003e*/ 	.short	0x00ff


	//----- nvinfo : EIATTR_MERCURY_ISA_VERSION
	.align		4
        /*0040*/ 	.byte	0x03, 0x5f
        /*0042*/ 	.short	0x0101


	//----- nvinfo : EIATTR_VRC_CTA_INIT_COUNT
	.align		4
        /*0044*/ 	.byte	0x02, 0x4a
	.zero		1
	.zero		1


	//----- nvinfo : EIATTR_EXIT_INSTR_OFFSETS
	.align		4
        /*0048*/ 	.byte	0x04, 0x1c
        /*004a*/ 	.short	(.L_101 - .L_100)


	//   ....[0]....
.L_100:
        /*004c*/ 	.word	0x00000100


	//----- nvinfo : EIATTR_CBANK_PARAM_SIZE
	.align		4
.L_101:
        /*0050*/ 	.byte	0x03, 0x19
        /*0052*/ 	.short	0x0018


	//----- nvinfo : EIATTR_PARAM_CBANK
	.align		4
        /*0054*/ 	.byte	0x04, 0x0a
        /*0056*/ 	.short	(.L_103 - .L_102)
	.align		4
.L_102:
        /*0058*/ 	.word	index@(.nv.constant0._Z6vecAddPfS_S_)
        /*005c*/ 	.short	0x0380
        /*005e*/ 	.short	0x0018


	//----- nvinfo : EIATTR_SW_WAR
	.align		4
.L_103:
        /*0060*/ 	.byte	0x04, 0x36
        /*0062*/ 	.short	(.L_105 - .L_104)
.L_104:
        /*0064*/ 	.word	0x00000008
.L_105:


//--------------------- .nv.callgraph             --------------------------
	.section	.nv.callgraph,"",@"SHT_CUDA_CALLGRAPH"
	.align	4
	.sectionentsize	8
	.align		4
        /*0000*/ 	.word	0x00000000
	.align		4
        /*0004*/ 	.word	0xffffffff
	.align		4
        /*0008*/ 	.word	0x00000000
	.align		4
        /*000c*/ 	.word	0xfffffffe
	.align		4
        /*0010*/ 	.word	0x00000000
	.align		4
        /*0014*/ 	.word	0xfffffffd
	.align		4
        /*0018*/ 	.word	0x00000000
	.align		4
        /*001c*/ 	.word	0xfffffffc


//--------------------- .text._Z5vecOpI3AddEvT_PfS2_S2_ --------------------------
	.section	.text._Z5vecOpI3AddEvT_PfS2_S2_,"ax",@progbits
	.align	128
        .global         _Z5vecOpI3AddEvT_PfS2_S2_
        .type           _Z5vecOpI3AddEvT_PfS2_S2_,@function
        .size           _Z5vecOpI3AddEvT_PfS2_S2_,(.L_x_19 - _Z5vecOpI3AddEvT_PfS2_S2_)
        .other          _Z5vecOpI3AddEvT_PfS2_S2_,@"STO_CUDA_ENTRY STV_DEFAULT"
_Z5vecOpI3AddEvT_PfS2_S2_:
.text._Z5vecOpI3AddEvT_PfS2_S2_:
[----:B------:R-:W-:Y:S01]  /*0000*/  LDC R1, c[0x0][0x37c] ;  /* 0x0000df00ff017b82 */ /* 0x000fe20000000800 */
[----:B------:R-:W0:Y:S07]  /*0010*/  S2R R9, SR_TID.X ;  /* 0x0000000000097919 */ /* 0x000e2e0000002100 */
[----:B------:R-:W1:Y:S01]  /*0020*/  LDC.64 R2, c[0x0][0x388] ;  /* 0x0000e200ff027b82 */ /* 0x000e620000000a00 */
[----:B------:R-:W0:Y:S01]  /*0030*/  LDCU UR6, c[0x0][0x360] ;  /* 0x00006c00ff0677ac */ /* 0x000e220008000800 */
[----:B------:R-:W0:Y:S01]  /*0040*/  S2R R0, SR_CTAID.X ;  /* 0x0000000000007919 */ /* 0x000e220000002500 */
[----:B------:R-:W2:Y:S05]  /*0050*/  LDCU.64 UR4, c[0x0][0x358] ;  /* 0x00006b00ff0477ac */ /* 0x000eaa0008000a00 */
[----:B------:R-:W3:Y:S08]  /*0060*/  LDC.64 R4, c[0x0][0x390] ;  /* 0x0000e400ff047b82 */ /* 0x000ef00000000a00 */
[----:B------:R-:W4:Y:S01]  /*0070*/  LDC.64 R6, c[0x0][0x398] ;  /* 0x0000e600ff067b82 */ /* 0x000f220000000a00 */
[----:B0-----:R-:W-:-:S04]  /*0080*/  IMAD R9, R0, UR6, R9 ;  /* 0x0000000600097c24 */ /* 0x001fc8000f8e0209 */
[----:B-1----:R-:W-:-:S04]  /*0090*/  IMAD.WIDE R2, R9, 0x4, R2 ;  /* 0x0000000409027825 */ /* 0x002fc800078e0202 */
[C---:B---3--:R-:W-:Y:S02]  /*00a0*/  IMAD.WIDE R4, R9.reuse, 0x4, R4 ;  /* 0x0000000409047825 */ /* 0x048fe400078e0204 */
[----:B--2---:R-:W2:Y:S04]  /*00b0*/  LDG.E R2, desc[UR4][R2.64] ;  /* 0x0000000402027981 */ /* 0x004ea8000c1e1900 */
[----:B------:R-:W2:Y:S01]  /*00c0*/  LDG.E R5, desc[UR4][R4.64] ;  /* 0x0000000404057981 */ /* 0x000ea2000c1e1900 */
[----:B----4-:R-:W-:-:S04]  /*00d0*/  IMAD.WIDE R6, R9, 0x4, R6 ;  /* 0x0000000409067825 */ /* 0x010fc800078e0206 */
[----:B--2---:R-:W-:-:S05]  /*00e0*/  FADD R9, R2, R5 ;  /* 0x0000000502097221 */ /* 0x004fca0000000000 */
[----:B------:R-:W-:Y:S01]  /*00f0*/  STG.E desc[UR4][R6.64], R9 ;  /* 0x0000000906007986 */ /* 0x000fe2000c101904 */
[----:B------:R-:W-:Y:S05]  /*0100*/  EXIT ;  /* 0x000000000000794d */ /* 0x000fea0003800000 */
.L_x_0:
[----:B------:R-:W-:-:S00]  /*0110*/  BRA `(.L_x_0) ;  /* 0xfffffffc00fc7947 */ /* 0x000fc0000383ffff */
[----:B------:R-:W-:-:S00]  /*0120*/  NOP ;  /* 0x0000000000007918 */ /* 0x000fc00000000000 */
        /* <DEDUP_REMOVED lines=13> */
.L_x_19:


//--------------------- .text._Z6vecDivPfS_S_     --------------------------
	.section	.text._Z6vecDivPfS_S_,"ax",@progbits
	.align	128
        .global         _Z6vecDivPfS_S_
        .type           _Z6vecDivPfS_S_,@function
        .size           _Z6vecDivPfS_S_,(.L_x_18 - _Z6vecDivPfS_S_)
        .other          _Z6vecDivPfS_S_,@"STO_CUDA_ENTRY STV_DEFAULT"
_Z6vecDivPfS_S_:
.text._Z6vecDivPfS_S_:
[----:B------:R-:W-:Y:S01]  /*0000*/  LDC R1, c[0x0][0x37c] ;  /* 0x0000df00ff017b82 */ /* 0x000fe20000000800 */
[----:B------:R-:W0:Y:S07]  /*0010*/  S2R R2, SR_TID.X ;  /* 0x0000000000027919 */ /* 0x000e2e0000002100 */
[----:B------:R-:W1:Y:S01]  /*0020*/  LDC.64 R6, c[0x0][0x388] ;  /* 0x0000e200ff067b82 */ /* 0x000e620000000a00 */
[----:B------:R-:W0:Y:S01]  /*0030*/  LDCU UR6, c[0x0][0x360] ;  /* 0x00006c00ff0677ac */ /* 0x000e220008000800 */
[----:B------:R-:W0:Y:S01]  /*0040*/  S2R R3, SR_CTAID.X ;  /* 0x0000000000037919 */ /* 0x000e220000002500 */
[----:B------:R-:W2:Y:S05]  /*0050*/  LDCU.64 UR4, c[0x0][0x358] ;  /* 0x00006b00ff0477ac */ /* 0x000eaa0008000a00 */
[----:B------:R-:W3:Y:S01]  /*0060*/  LDC.64 R4, c[0x0][0x380] ;  /* 0x0000e000ff047b82 */ /* 0x000ee20000000a00 */
[----:B0-----:R-:W-:-:S04]  /*0070*/  IMAD R2, R3, UR6, R2 ;  /* 0x0000000603027c24 */ /* 0x001fc8000f8e0202 */
[----:B-1----:R-:W-:-:S05]  /*0080*/  IMAD.WIDE R6, R2, 0x4, R6 ;  /* 0x0000000402067825 */ /* 0x002fca00078e0206 */
[----:B--2---:R-:W2:Y:S01]  /*0090*/  LDG.E R3, desc[UR4][R6.64] ;  /* 0x0000000406037981 */ /* 0x004ea2000c1e1900 */
[----:B---3--:R-:W-:-:S05]  /*00a0*/  IMAD.WIDE R4, R2, 0x4, R4 ;  /* 0x0000000402047825 */ /* 0x008fca00078e0204 */
[----:B------:R-:W3:Y:S01]  /*00b0*/  LDG.E R0, desc[UR4][R4.64] ;  /* 0x0000000404007981 */ /* 0x000ee2000c1e1900 */
[----:B------:R-:W-:Y:S01]  /*00c0*/  BSSY.RECONVERGENT B0, `(.L_x_1) ;  /* 0x000000c000007945 */ /* 0x000fe20003800200 */
[----:B--2---:R-:W0:Y:S08]  /*00d0*/  MUFU.RCP R8, R3 ;  /* 0x0000000300087308 */ /* 0x004e300000001000 */
[----:B---3--:R-:W1:Y:S01]  /*00e0*/  FCHK P0, R0, R3 ;  /* 0x0000000300007302 */ /* 0x008e620000000000 */
[----:B0-----:R-:W-:-:S04]  /*00f0*/  FFMA R9, -R3, R8, 1 ;  /* 0x3f80000003097423 */ /* 0x001fc80000000108 */
[----:B------:R-:W-:-:S04]  /*0100*/  FFMA R9, R8, R9, R8 ;  /* 0x0000000908097223 */ /* 0x000fc80000000008 */
[----:B------:R-:W-:-:S04]  /*0110*/  FFMA R8, R0, R9, RZ ;  /* 0x0000000900087223 */ /* 0x000fc800000000ff */
[----:B------:R-:W-:-:S04]  /*0120*/  FFMA R10, -R3, R8, R0 ;  /* 0x00000008030a7223 */ /* 0x000fc80000000100 */
[----:B------:R-:W-:Y:S01]  /*0130*/  FFMA R9, R9, R10, R8 ;  /* 0x0000000a09097223 */ /* 0x000fe20000000008 */
[----:B-1----:R-:W-:Y:S06]  /*0140*/  @!P0 BRA `(.L_x_2) ;  /* 0x00000000000c8947 */ /* 0x002fec0003800000 */
[----:B------:R-:W-:-:S07]  /*0150*/  MOV R4, 0x170 ;  /* 0x0000017000047802 */ /* 0x000fce0000000f00 */
[----:B------:R-:W-:Y:S05]  /*0160*/  CALL.REL.NOINC `($__internal_0_$__cuda_sm3x_div_rn_noftz_f32_slowpath) ;  /* 0x0000000000187944 */ /* 0x000fea0003c00000 */
[----:B------:R-:W-:-:S07]  /*0170*/  IMAD.MOV.U32 R9, RZ, RZ, R0 ;  /* 0x000000ffff097224 */ /* 0x000fce00078e0000 */
.L_x_2:
[----:B------:R-:W-:Y:S05]  /*0180*/  BSYNC.RECONVERGENT B0 ;  /* 0x0000000000007941 */ /* 0x000fea0003800200 */
.L_x_1:
[----:B------:R-:W0:Y:S02]  /*0190*/  LDC.64 R4, c[0x0][0x390] ;  /* 0x0000e400ff047b82 */ /* 0x000e240000000a00 */
[----:B0-----:R-:W-:-:S05]  /*01a0*/  IMAD.WIDE R2, R2, 0x4, R4 ;  /* 0x0000000402027825 */ /* 0x001fca00078e0204 */
[----:B------:R-:W-:Y:S01]  /*01b0*/  STG.E desc[UR4][R2.64], R9 ;  /* 0x0000000902007986 */ /* 0x000fe2000c101904 */
[----:B------:R-:W-:Y:S05]  /*01c0*/  EXIT ;  /* 0x000000000000794d */ /* 0x000fea0003800000 */
        .weak           $__internal_0_$__cuda_sm3x_div_rn_noftz_f32_slowpath
        .type           $__internal_0_$__cuda_sm3x_div_rn_noftz_f32_slowpath,@function
        .size           $__internal_0_$__cuda_sm3x_div_rn_noftz_f32_slowpath,(.L_x_18 - $__internal_0_$__cuda_sm3x_div_rn_noftz_f32_slowpath)
$__internal_0_$__cuda_sm3x_div_rn_noftz_f32_slowpath:
[--C-:B------:R-:W-:Y:S01]  /*01d0*/  SHF.R.U32.HI R6, RZ, 0x17, R3.reuse ;  /* 0x00000017ff067819 */ /* 0x100fe20000011603 */
[----:B------:R-:W-:Y:S01]  /*01e0*/  BSSY.RECONVERGENT B1, `(.L_x_3) ;  /* 0x0000064000017945 */ /* 0x000fe20003800200 */
[--C-:B------:R-:W-:Y:S01]  /*01f0*/  SHF.R.U32.HI R5, RZ, 0x17, R0.reuse ;  /* 0x00000017ff057819 */ /* 0x100fe20000011600 */
[----:B------:R-:W-:Y:S01]  /*0200*/  IMAD.MOV.U32 R7, RZ, RZ, R0 ;  /* 0x000000ffff077224 */ /* 0x000fe200078e0000 */
[----:B------:R-:W-:Y:S01]  /*0210*/  LOP3.LUT R6, R6, 0xff, RZ, 0xc0, !PT ;  /* 0x000000ff06067812 */ /* 0x000fe200078ec0ff */
[----:B------:R-:W-:Y:S01]  /*0220*/  IMAD.MOV.U32 R8, RZ, RZ, R3 ;  /* 0x000000ffff087224 */ /* 0x000fe200078e0003 */
[----:B------:R-:W-:-:S03]  /*0230*/  LOP3.LUT R5, R5, 0xff, RZ, 0xc0, !PT ;  /* 0x000000ff05057812 */ /* 0x000fc600078ec0ff */
[----:B------:R-:W-:Y:S02]  /*0240*/  VIADD R11, R6, 0xffffffff ;  /* 0xffffffff060b7836 */ /* 0x000fe40000000000 */
[----:B------:R-:W-:-:S03]  /*0250*/  VIADD R10, R5, 0xffffffff ;  /* 0xffffffff050a7836 */ /* 0x000fc60000000000 */
[----:B------:R-:W-:-:S04]  /*0260*/  ISETP.GT.U32.AND P0, PT, R11, 0xfd, PT ;  /* 0x000000fd0b00780c */ /* 0x000fc80003f04070 */
[----:B------:R-:W-:-:S13]  /*0270*/  ISETP.GT.U32.OR P0, PT, R10, 0xfd, P0 ;  /* 0x000000fd0a00780c */ /* 0x000fda0000704470 */
[----:B------:R-:W-:Y:S01]  /*0280*/  @!P0 IMAD.MOV.U32 R9, RZ, RZ, RZ ;  /* 0x000000ffff098224 */ /* 0x000fe200078e00ff */
[----:B------:R-:W-:Y:S06]  /*0290*/  @!P0 BRA `(.L_x_4) ;  /* 0x00000000005c8947 */ /* 0x000fec0003800000 */
[----:B------:R-:W-:Y:S02]  /*02a0*/  FSETP.GTU.FTZ.AND P0, PT, |R0|, +INF , PT ;  /* 0x7f8000000000780b */ /* 0x000fe40003f1c200 */
[----:B------:R-:W-:-:S04]  /*02b0*/  FSETP.GTU.FTZ.AND P1, PT, |R3|, +INF , PT ;  /* 0x7f8000000300780b */ /* 0x000fc80003f3c200 */
[----:B------:R-:W-:-:S13]  /*02c0*/  PLOP3.LUT P0, PT, P0, P1, PT, 0xf8, 0x8f ;  /* 0x00000000008f781c */ /* 0x000fda0000703f70 */
[----:B------:R-:W-:Y:S05]  /*02d0*/  @P0 BRA `(.L_x_5) ;  /* 0x00000004004c0947 */ /* 0x000fea0003800000 */
[----:B------:R-:W-:-:S13]  /*02e0*/  LOP3.LUT P0, RZ, R8, 0x7fffffff, R7, 0xc8, !PT ;  /* 0x7fffffff08ff7812 */ /* 0x000fda000780c807 */
[----:B------:R-:W-:Y:S05]  /*02f0*/  @!P0 BRA `(.L_x_6) ;  /* 0x00000004003c8947 */ /* 0x000fea0003800000 */
[C---:B------:R-:W-:Y:S02]  /*0300*/  FSETP.NEU.FTZ.AND P2, PT, |R0|.reuse, +INF , PT ;  /* 0x7f8000000000780b */ /* 0x040fe40003f5d200 */
[----:B------:R-:W-:Y:S02]  /*0310*/  FSETP.NEU.FTZ.AND P1, PT, |R3|, +INF , PT ;  /* 0x7f8000000300780b */ /* 0x000fe40003f3d200 */
[----:B------:R-:W-:-:S11]  /*0320*/  FSETP.NEU.FTZ.AND P0, PT, |R0|, +INF , PT ;  /* 0x7f8000000000780b */ /* 0x000fd60003f1d200 */
[----:B------:R-:W-:Y:S05]  /*0330*/  @!P1 BRA !P2, `(.L_x_6) ;  /* 0x00000004002c9947 */ /* 0x000fea0005000000 */
[----:B------:R-:W-:-:S04]  /*0340*/  LOP3.LUT P2, RZ, R7, 0x7fffffff, RZ, 0xc0, !PT ;  /* 0x7fffffff07ff7812 */ /* 0x000fc8000784c0ff */
[----:B------:R-:W-:-:S13]  /*0350*/  PLOP3.LUT P1, PT, P1, P2, PT, 0x2f, 0xf2 ;  /* 0x0000000000f2781c */ /* 0x000fda0000f24577 */
[----:B------:R-:W-:Y:S05]  /*0360*/  @P1 BRA `(.L_x_7) ;  /* 0x0000000400181947 */ /* 0x000fea0003800000 */
[----:B------:R-:W-:-:S04]  /*0370*/  LOP3.LUT P1, RZ, R8, 0x7fffffff, RZ, 0xc0, !PT ;  /* 0x7fffffff08ff7812 */ /* 0x000fc8000782c0ff */
[----:B------:R-:W-:-:S13]  /*0380*/  PLOP3.LUT P0, PT, P0, P1, PT, 0x2f, 0xf2 ;  /* 0x0000000000f2781c */ /* 0x000fda0000702577 */
[----:B------:R-:W-:Y:S05]  /*0390*/  @P0 BRA `(.L_x_8) ;  /* 0x0000000400000947 */ /* 0x000fea0003800000 */
[----:B------:R-:W-:Y:S02]  /*03a0*/  ISETP.GE.AND P0, PT, R10, RZ, PT ;  /* 0x000000ff0a00720c */ /* 0x000fe40003f06270 */
[----:B------:R-:W-:-:S11]  /*03b0*/  ISETP.GE.AND P1, PT, R11, RZ, PT ;  /* 0x000000ff0b00720c */ /* 0x000fd60003f26270 */
[----:B------:R-:W-:Y:S02]  /*03c0*/  @P0 IMAD.MOV.U32 R9, RZ, RZ, RZ ;  /* 0x000000ffff090224 */ /* 0x000fe400078e00ff */
[----:B------:R-:W-:Y:S01]  /*03d0*/  @!P0 FFMA R7, R0, 1.84467440737095516160e+19, RZ ;  /* 0x5f80000000078823 */ /* 0x000fe200000000ff */
[----:B------:R-:W-:Y:S02]  /*03e0*/  @!P0 IMAD.MOV.U32 R9, RZ, RZ, -0x40 ;  /* 0xffffffc0ff098424 */ /* 0x000fe400078e00ff */
[----:B------:R-:W-:Y:S02]  /*03f0*/  @!P1 FFMA R8, R3, 1.84467440737095516160e+19, RZ ;  /* 0x5f80000003089823 */ /* 0x000fe400000000ff */
[----:B------:R-:W-:-:S07]  /*0400*/  @!P1 VIADD R9, R9, 0x40 ;  /* 0x0000004009099836 */ /* 0x000fce0000000000 */
.L_x_4:
[----:B------:R-:W-:Y:S01]  /*0410*/  LEA R3, R6, 0xc0800000, 0x17 ;  /* 0xc080000006037811 */ /* 0x000fe200078eb8ff */
[----:B------:R-:W-:Y:S01]  /*0420*/  VIADD R5, R5, 0xffffff81 ;  /* 0xffffff8105057836 */ /* 0x000fe20000000000 */
[----:B------:R-:W-:Y:S03]  /*0430*/  BSSY.RECONVERGENT B2, `(.L_x_9) ;  /* 0x0000035000027945 */ /* 0x000fe60003800200 */
[----:B------:R-:W-:Y:S01]  /*0440*/  IMAD.IADD R3, R8, 0x1, -R3 ;  /* 0x0000000108037824 */ /* 0x000fe200078e0a03 */
[C---:B------:R-:W-:Y:S01]  /*0450*/  IADD3 R6, PT, PT, R5.reuse, 0x7f, -R6 ;  /* 0x0000007f05067810 */ /* 0x040fe20007ffe806 */
[----:B------:R-:W-:Y:S02]  /*0460*/  IMAD R0, R5, -0x800000, R7 ;  /* 0xff80000005007824 */ /* 0x000fe400078e0207 */
[----:B------:R-:W0:Y:S01]  /*0470*/  MUFU.RCP R8, R3 ;  /* 0x0000000300087308 */ /* 0x000e220000001000 */
[----:B------:R-:W-:Y:S01]  /*0480*/  FADD.FTZ R11, -R3, -RZ ;  /* 0x800000ff030b7221 */ /* 0x000fe20000010100 */
[----:B------:R-:W-:-:S03]  /*0490*/  IMAD.IADD R6, R6, 0x1, R9 ;  /* 0x0000000106067824 */ /* 0x000fc600078e0209 */
[----:B0-----:R-:W-:-:S04]  /*04a0*/  FFMA R13, R8, R11, 1 ;  /* 0x3f800000080d7423 */ /* 0x001fc8000000000b */
[----:B------:R-:W-:-:S04]  /*04b0*/  FFMA R10, R8, R13, R8 ;  /* 0x0000000d080a7223 */ /* 0x000fc80000000008 */
[----:B------:R-:W-:-:S04]  /*04c0*/  FFMA R7, R0, R10, RZ ;  /* 0x0000000a00077223 */ /* 0x000fc800000000ff */
[----:B------:R-:W-:-:S04]  /*04d0*/  FFMA R8, R11, R7, R0 ;  /* 0x000000070b087223 */ /* 0x000fc80000000000 */
[----:B------:R-:W-:-:S04]  /*04e0*/  FFMA R7, R10, R8, R7 ;  /* 0x000000080a077223 */ /* 0x000fc80000000007 */
[----:B------:R-:W-:-:S04]  /*04f0*/  FFMA R8, R11, R7, R0 ;  /* 0x000000070b087223 */ /* 0x000fc80000000000 */
[----:B------:R-:W-:-:S05]  /*0500*/  FFMA R0, R10, R8, R7 ;  /* 0x000000080a007223 */ /* 0x000fca0000000007 */
[----:B------:R-:W-:-:S04]  /*0510*/  SHF.R.U32.HI R3, RZ, 0x17, R0 ;  /* 0x00000017ff037819 */ /* 0x000fc80000011600 */
[----:B------:R-:W-:-:S05]  /*0520*/  LOP3.LUT R3, R3, 0xff, RZ, 0xc0, !PT ;  /* 0x000000ff03037812 */ /* 0x000fca00078ec0ff */
[----:B------:R-:W-:-:S04]  /*0530*/  IMAD.IADD R9, R3, 0x1, R6 ;  /* 0x0000000103097824 */ /* 0x000fc800078e0206 */
[----:B------:R-:W-:-:S05]  /*0540*/  VIADD R3, R9, 0xffffffff ;  /* 0xffffffff09037836 */ /* 0x000fca0000000000 */
[----:B------:R-:W-:-:S13]  /*0550*/  ISETP.GE.U32.AND P0, PT, R3, 0xfe, PT ;  /* 0x000000fe0300780c */ /* 0x000fda0003f06070 */
[----:B------:R-:W-:Y:S05]  /*0560*/  @!P0 BRA `(.L_x_10) ;  /* 0x0000000000808947 */ /* 0x000fea0003800000 */
[----:B------:R-:W-:-:S13]  /*0570*/  ISETP.GT.AND P0, PT, R9, 0xfe, PT ;  /* 0x000000fe0900780c */ /* 0x000fda0003f04270 */
[----:B------:R-:W-:Y:S05]  /*0580*/  @P0 BRA `(.L_x_11) ;  /* 0x00000000006c0947 */ /* 0x000fea0003800000 */
[----:B------:R-:W-:-:S13]  /*0590*/  ISETP.GE.AND P0, PT, R9, 0x1, PT ;  /* 0x000000010900780c */ /* 0x000fda0003f06270 */
[----:B------:R-:W-:Y:S05]  /*05a0*/  @P0 BRA `(.L_x_12) ;  /* 0x0000000000740947 */ /* 0x000fea0003800000 */
[----:B------:R-:W-:Y:S02]  /*05b0*/  ISETP.GE.AND P0, PT, R9, -0x18, PT ;  /* 0xffffffe80900780c */ /* 0x000fe40003f06270 */
[----:B------:R-:W-:-:S11]  /*05c0*/  LOP3.LUT R0, R0, 0x80000000, RZ, 0xc0, !PT ;  /* 0x8000000000007812 */ /* 0x000fd600078ec0ff */
[----:B------:R-:W-:Y:S05]  /*05d0*/  @!P0 BRA `(.L_x_12) ;  /* 0x0000000000688947 */ /* 0x000fea0003800000 */
[CCC-:B------:R-:W-:Y:S01]  /*05e0*/  FFMA.RZ R3, R10.reuse, R8.reuse, R7.reuse ;  /* 0x000000080a037223 */ /* 0x1c0fe2000000c007 */
[CCC-:B------:R-:W-:Y:S01]  /*05f0*/  FFMA.RM R6, R10.reuse, R8.reuse, R7.reuse ;  /* 0x000000080a067223 */ /* 0x1c0fe20000004007 */
[C---:B------:R-:W-:Y:S02]  /*0600*/  ISETP.NE.AND P2, PT, R9.reuse, RZ, PT ;  /* 0x000000ff0900720c */ /* 0x040fe40003f45270 */
[----:B------:R-:W-:Y:S02]  /*0610*/  ISETP.NE.AND P1, PT, R9, RZ, PT ;  /* 0x000000ff0900720c */ /* 0x000fe40003f25270 */
[----:B------:R-:W-:Y:S01]  /*0620*/  LOP3.LUT R5, R3, 0x7fffff, RZ, 0xc0, !PT ;  /* 0x007fffff03057812 */ /* 0x000fe200078ec0ff */
[----:B------:R-:W-:Y:S01]  /*0630*/  FFMA.RP R3, R10, R8, R7 ;  /* 0x000000080a037223 */ /* 0x000fe20000008007 */
[----:B------:R-:W-:Y:S02]  /*0640*/  VIADD R8, R9, 0x20 ;  /* 0x0000002009087836 */ /* 0x000fe40000000000 */
[----:B------:R-:W-:Y:S01]  /*0650*/  LOP3.LUT R5, R5, 0x800000, RZ, 0xfc, !PT ;  /* 0x0080000005057812 */ /* 0x000fe200078efcff */
[----:B------:R-:W-:Y:S01]  /*0660*/  IMAD.MOV R7, RZ, RZ, -R9 ;  /* 0x000000ffff077224 */ /* 0x000fe200078e0a09 */
[----:B------:R-:W-:-:S02]  /*0670*/  FSETP.NEU.FTZ.AND P0, PT, R3, R6, PT ;  /* 0x000000060300720b */ /* 0x000fc40003f1d000 */
[----:B------:R-:W-:Y:S02]  /*0680*/  SHF.L.U32 R8, R5, R8, RZ ;  /* 0x0000000805087219 */ /* 0x000fe400000006ff */
[----:B------:R-:W-:Y:S02]  /*0690*/  SEL R6, R7, RZ, P2 ;  /* 0x000000ff07067207 */ /* 0x000fe40001000000 */
[----:B------:R-:W-:Y:S02]  /*06a0*/  ISETP.NE.AND P1, PT, R8, RZ, P1 ;  /* 0x000000ff0800720c */ /* 0x000fe40000f25270 */
[----:B------:R-:W-:Y:S02]  /*06b0*/  SHF.R.U32.HI R6, RZ, R6, R5 ;  /* 0x00000006ff067219 */ /* 0x000fe40000011605 */
[----:B------:R-:W-:Y:S02]  /*06c0*/  PLOP3.LUT P0, PT, P0, P1, PT, 0xf8, 0x8f ;  /* 0x00000000008f781c */ /* 0x000fe40000703f70 */
[----:B------:R-:W-:-:S02]  /*06d0*/  SHF.R.U32.HI R8, RZ, 0x1, R6 ;  /* 0x00000001ff087819 */ /* 0x000fc40000011606 */
[----:B------:R-:W-:-:S04]  /*06e0*/  SEL R3, RZ, 0x1, !P0 ;  /* 0x00000001ff037807 */ /* 0x000fc80004000000 */
[----:B------:R-:W-:-:S04]  /*06f0*/  LOP3.LUT R3, R3, 0x1, R8, 0xf8, !PT ;  /* 0x0000000103037812 */ /* 0x000fc800078ef808 */
[----:B------:R-:W-:-:S05]  /*0700*/  LOP3.LUT R3, R3, R6, RZ, 0xc0, !PT ;  /* 0x0000000603037212 */ /* 0x000fca00078ec0ff */
[----:B------:R-:W-:-:S05]  /*0710*/  IMAD.IADD R3, R8, 0x1, R3 ;  /* 0x0000000108037824 */ /* 0x000fca00078e0203 */
[----:B------:R-:W-:Y:S01]  /*0720*/  LOP3.LUT R0, R3, R0, RZ, 0xfc, !PT ;  /* 0x0000000003007212 */ /* 0x000fe200078efcff */
[----:B------:R-:W-:Y:S06]  /*0730*/  BRA `(.L_x_12) ;  /* 0x0000000000107947 */ /* 0x000fec0003800000 */
.L_x_11:
[----:B------:R-:W-:-:S04]  /*0740*/  LOP3.LUT R0, R0, 0x80000000, RZ, 0xc0, !PT ;  /* 0x8000000000007812 */ /* 0x000fc800078ec0ff */
[----:B------:R-:W-:Y:S01]  /*0750*/  LOP3.LUT R0, R0, 0x7f800000, RZ, 0xfc, !PT ;  /* 0x7f80000000007812 */ /* 0x000fe200078efcff */
[----:B------:R-:W-:Y:S06]  /*0760*/  BRA `(.L_x_12) ;  /* 0x0000000000047947 */ /* 0x000fec0003800000 */
.L_x_10:
[----:B------:R-:W-:-:S07]  /*0770*/  IMAD R0, R6, 0x800000, R0 ;  /* 0x0080000006007824 */ /* 0x000fce00078e0200 */
.L_x_12:
[----:B------:R-:W-:Y:S05]  /*0780*/  BSYNC.RECONVERGENT B2 ;  /* 0x0000000000027941 */ /* 0x000fea0003800200 */
.L_x_9:
[----:B------:R-:W-:Y:S05]  /*0790*/  BRA `(.L_x_13) ;  /* 0x0000000000207947 */ /* 0x000fea0003800000 */
.L_x_8:
[----:B------:R-:W-:-:S04]  /*07a0*/  LOP3.LUT R0, R8, 0x80000000, R7, 0x48, !PT ;  /* 0x8000000008007812 */ /* 0x000fc800078e4807 */
[----:B------:R-:W-:Y:S01]  /*07b0*/  LOP3.LUT R0, R0, 0x7f800000, RZ, 0xfc, !PT ;  /* 0x7f80000000007812 */ /* 0x000fe200078efcff */
[----:B------:R-:W-:Y:S06]  /*07c0*/  BRA `(.L_x_13) ;  /* 0x0000000000147947 */ /* 0x000fec0003800000 */
.L_x_7:
[----:B------:R-:W-:Y:S01]  /*07d0*/  LOP3.LUT R0, R8, 0x80000000, R7, 0x48, !PT ;  /* 0x8000000008007812 */ /* 0x000fe200078e4807 */
[----:B------:R-:W-:Y:S06]  /*07e0*/  BRA `(.L_x_13) ;  /* 0x00000000000c7947 */ /* 0x000fec0003800000 */
.L_x_6:
[----:B------:R-:W0:Y:S01]  /*07f0*/  MUFU.RSQ R0, -QNAN ;  /* 0xffc0000000007908 */ /* 0x000e220000001400 */
[----:B------:R-:W-:Y:S05]  /*0800*/  BRA `(.L_x_13) ;  /* 0x0000000000047947 */ /* 0x000fea0003800000 */
.L_x_5:
[----:B------:R-:W-:-:S07]  /*0810*/  FADD.FTZ R0, R0, R3 ;  /* 0x0000000300007221 */ /* 0x000fce0000010000 */
.L_x_13:
[----:B------:R-:W-:Y:S05]  /*0820*/  BSYNC.RECONVERGENT B1 ;  /* 0x0000000000017941 */ /* 0x000fea0003800200 */
.L_x_3:
[----:B------:R-:W-:-:S04]  /*0830*/  IMAD.MOV.U32 R5, RZ, RZ, 0x0 ;  /* 0x00000000ff057424 */ /* 0x000fc800078e00ff */
[----:B0-----:R-:W-:Y:S05]  /*0840*/  RET.REL.NODEC R4 `(_Z6vecDivPfS_S_) ;  /* 0xfffffff404ec7950 */ /* 0x001fea0003c3ffff */
.L_x_14:
        /* <DEDUP_REMOVED lines=11> */
.L_x_18:


//--------------------- .text._Z6vecMulPfS_S_     --------------------------
	.section	.text._Z6vecMulPfS_S_,"ax",@progbits
	.align	128
        .global         _Z6vecMulPfS_S_
        .type           _Z6vecMulPfS_S_,@function
        .size           _Z6vecMulPfS_S_,(.L_x_21 - _Z6vecMulPfS_S_)
        .other          _Z6vecMulPfS_S_,@"STO_CUDA_ENTRY STV_DEFAULT"
_Z6vecMulPfS_S_:
.text._Z6vecMulPfS_S_:
        /* <DEDUP_REMOVED lines=14> */
[----:B--2---:R-:W-:-:S05]  /*00e0*/  FMUL R9, R2, R5 ;  /* 0x0000000502097220 */ /* 0x004fca0000400000 */
[----:B------:R-:W-:Y:S01]  /*00f0*/  STG.E desc[UR4][R6.64], R9 ;  /* 0x0000000906007986 */ /* 0x000fe2000c101904 */
[----:B------:R-:W-:Y:S05]  /*0100*/  EXIT ;  /* 0x000000000000794d */ /* 0x000fea0003800000 */
.L_x_15:
        /* <DEDUP_REMOVED lines=15> */
.L_x_21:


//--------------------- .text._Z6vecSubPfS_S_     --------------------------
	.section	.text._Z6vecSubPfS_S_,"ax",@progbits
	.align	128
        .global         _Z6vecSubPfS_S_
        .type           _Z6vecSubPfS_S_,@function
        .size           _Z6vecSubPfS_S_,(.L_x_22 - _Z6vecSubPfS_S_)
        .other          _Z6vecSubPfS_S_,@"STO_CUDA_ENTRY STV_DEFAULT"
_Z6vecSubPfS_S_:
.text._Z6vecSubPfS_S_:
        /* <DEDUP_REMOVED lines=14> */
[----:B--2---:R-:W-:-:S05]  /*00e0*/  FADD R9, R2, -R5 ;  /* 0x8000000502097221 */ /* 0x004fca0000000000 */
[----:B------:R-:W-:Y:S01]  /*00f0*/  STG.E desc[UR4][R6.64], R9 ;  /* 0x0000000906007986 */ /* 0x000fe2000c101904 */
[----:B------:R-:W-:Y:S05]  /*0100*/  EXIT ;  /* 0x000000000000794d */ /* 0x000fea0003800000 */
.L_x_16:
        /* <DEDUP_REMOVED lines=15> */
.L_x_22:


//--------------------- .text._Z6vecAddPfS_S_     --------------------------
	.section	.text._Z6vecAddPfS_S_,"ax",@progbits
	.align	128
        .global         _Z6vecAddPfS_S_
        .type           _Z6vecAddPfS_S_,@function
        .size           _Z6vecAddPfS_S_,(.L_x_23 - _Z6vecAddPfS_S_)
        .other          _Z6vecAddPfS_S_,@"STO_CUDA_ENTRY STV_DEFAULT"
_Z6vecAddPfS_S_:
.text._Z6vecAddPfS_S_:
        /* <DEDUP_REMOVED lines=17> */
.L_x_17:
        /* <DEDUP_REMOVED lines=15> */
.L_x_23:


//--------------------- .nv.shared.reserved.0     --------------------------
	.section	.nv.shared.reserved.0,"aw",@nobits
	.weak		__nv_reservedSMEM_offset_0_alias
	.size		__nv_reservedSMEM_offset_0_alias, 0, 64
	.other		__nv_reservedSMEM_offset_0_alias,@"STO_CUDA_RESERVED_SHARED STV_DEFAULT"
__nv_reservedSMEM_offset_0_alias:
	.zero		0
	.zero		64


//--------------------- .nv.constant0._Z5vecOpI3AddEvT_PfS2_S2_ --------------------------
	.section	.nv.constant0._Z5vecOpI3AddEvT_PfS2_S2_,"a",@progbits
	.sectionflags	@""
	.align	4
.nv.constant0._Z5vecOpI3AddEvT_PfS2_S2_:
	.zero		928


//--------------------- .nv.constant0._Z6vecDivPfS_S_ --------------------------
	.section	.nv.constant0._Z6vecDivPfS_S_,"a",@progbits
	.sectionflags	@""
	.align	4
.nv.constant0._Z6vecDivPfS_S_:
	.zero		920


//--------------------- .nv.constant0._Z6vecMulPfS_S_ --------------------------
	.section	.nv.constant0._Z6vecMulPfS_S_,"a",@progbits
	.sectionflags	@""
	.align	4
.nv.constant0._Z6vecMulPfS_S_:
	.zero		920


//--------------------- .nv.constant0._Z6vecSubPfS_S_ --------------------------
	.section	.nv.constant0._Z6vecSubPfS_S_,"a",@progbits
	.sectionflags	@""
	.align	4
.nv.constant0._Z6vecSubPfS_S_:
	.zero		920


//--------------------- .nv.constant0._Z6vecAddPfS_S_ --------------------------
	.section	.nv.constant0._Z6vecAddPfS_S_,"a",@progbits
	.sectionflags	@""
	.align	4
.nv.constant0._Z6vecAddPfS_S_:
	.zero		920


//--------------------- SYMBOLS --------------------------

	.type		.nv.reservedSmem.offset0,@object
	.size		.nv.reservedSmem.offset0,0x4
